//
// Generated by NVIDIA NVVM Compiler
//
// Compiler Build ID: CL-36424714
// Cuda compilation tools, release 13.0, V13.0.88
// Based on NVVM 20.0.0
//

.version 9.0
.target sm_100
.address_size 64

	// .globl	_Z13exampleKernelPfS_ii

.visible .entry _Z13exampleKernelPfS_ii(
	.param .u64 .ptr .align 1 _Z13exampleKernelPfS_ii_param_0,
	.param .u64 .ptr .align 1 _Z13exampleKernelPfS_ii_param_1,
	.param .u32 _Z13exampleKernelPfS_ii_param_2,
	.param .u32 _Z13exampleKernelPfS_ii_param_3
)
{


	ret;

}


// ===== COMPILED SASS (sm_100) =====

	.target	sm_100

	.elftype	@"ET_EXEC"


//--------------------- .note.nv.tkinfo           --------------------------
	.section	.note.nv.tkinfo,"",@"SHT_NOTE"
	.sectionflags	@"SHF_NOTE_NV_TKINFO"
	.tkinfo
        /*0018*/ 	.word	0x00000002
        /*0030*/ 	.string	""
        /*0030*/ 	.string	"ptxas"
        /*0030*/ 	.string	"Cuda compilation tools, release 13.0, V13.0.88"
        /*0030*/ 	.string	"Build cuda_13.0.r13.0/compiler.36424714_0"
        /*0030*/ 	.string	"-arch sm_100 -m 64 "



//--------------------- .note.nv.cuinfo           --------------------------
	.section	.note.nv.cuinfo,"",@"SHT_NOTE"
	.sectionflags	@"SHF_NOTE_NV_CUINFO"
        /*0018*/ 	.short	0x0002
        /*001a*/ 	.short	0x0064
        /*001c*/ 	.short	0x0082
	.zero		2


//--------------------- .nv.info                  --------------------------
	.section	.nv.info,"",@"SHT_CUDA_INFO"
	.align	4


	//----- nvinfo : EIATTR_REGCOUNT
	.align		4
        /*0000*/ 	.byte	0x04, 0x2f
        /*0002*/ 	.short	(.L_1 - .L_0)
	.align		4
.L_0:
        /*0004*/ 	.word	index@(_Z13exampleKernelPfS_ii)
        /*0008*/ 	.word	0x00000004


	//----- nvinfo : EIATTR_FRAME_SIZE
	.align		4
.L_1:
        /*000c*/ 	.byte	0x04, 0x11
        /*000e*/ 	.short	(.L_3 - .L_2)
	.align		4
.L_2:
        /*0010*/ 	.word	index@(_Z13exampleKernelPfS_ii)
        /*0014*/ 	.word	0x00000000


	//----- nvinfo : EIATTR_MIN_STACK_SIZE
	.align		4
.L_3:
        /*0018*/ 	.byte	0x04, 0x12
        /*001a*/ 	.short	(.L_5 - .L_4)
	.align		4
.L_4:
        /*001c*/ 	.word	index@(_Z13exampleKernelPfS_ii)
        /*0020*/ 	.word	0x00000000
.L_5:


//--------------------- .nv.compat                --------------------------
	.section	.nv.compat,"",@"SHT_CUDA_COMPAT_INFO"
	.align	4
        /*0000*/ 	.byte	0x02, 0x09, 0x00, 0x00, 0x02, 0x02, 0x01, 0x00, 0x02, 0x05, 0x05, 0x00, 0x03, 0x07, 0x01, 0x01
        /*0010*/ 	.byte	0x02, 0x03, 0x00, 0x00, 0x02, 0x06, 0x01, 0x00, 0x04, 0x0b, 0x08, 0x00, 0x09, 0x00, 0x00, 0x00
        /*0020*/ 	.byte	0x00, 0x00, 0x00, 0x00


//--------------------- .nv.info._Z13exampleKernelPfS_ii --------------------------
	.section	.nv.info._Z13exampleKernelPfS_ii,"",@"SHT_CUDA_INFO"
	.sectionflags	@""
	.align	4


	//----- nvinfo : EIATTR_CUDA_API_VERSION
	.align		4
        /*0000*/ 	.byte	0x04, 0x37
        /*0002*/ 	.short	(.L_7 - .L_6)
.L_6:
        /*0004*/ 	.word	0x00000082


	//----- nvinfo : EIATTR_KPARAM_INFO
	.align		4
.L_7:
        /*0008*/ 	.byte	0x04, 0x17
        /*000a*/ 	.short	(.L_9 - .L_8)
.L_8:
        /*000c*/ 	.word	0x00000000
        /*0010*/ 	.short	0x0003
        /*0012*/ 	.short	0x0014
        /*0014*/ 	.byte	0x00, 0xf0, 0x11, 0x00


	//----- nvinfo : EIATTR_KPARAM_INFO
	.align		4
.L_9:
        /*0018*/ 	.byte	0x04, 0x17
        /*001a*/ 	.short	(.L_11 - .L_10)
.L_10:
        /*001c*/ 	.word	0x00000000
        /*0020*/ 	.short	0x0002
        /*0022*/ 	.short	0x0010
        /*0024*/ 	.byte	0x00, 0xf0, 0x11, 0x00


	//----- nvinfo : EIATTR_KPARAM_INFO
	.align		4
.L_11:
        /*0028*/ 	.byte	0x04, 0x17
        /*002a*/ 	.short	(.L_13 - .L_12)
.L_12:
        /*002c*/ 	.word	0x00000000
        /*0030*/ 	.short	0x0001
        /*0032*/ 	.short	0x0008
        /*0034*/ 	.byte	0x00, 0xf5, 0x21, 0x00


	//----- nvinfo : EIATTR_KPARAM_INFO
	.align		4
.L_13:
        /*0038*/ 	.byte	0x04, 0x17
        /*003a*/ 	.short	(.L_15 - .L_14)
.L_14:
        /*003c*/ 	.word	0x00000000
        /*0040*/ 	.short	0x0000
        /*0042*/ 	.short	0x0000
        /*0044*/ 	.byte	0x00, 0xf5, 0x21, 0x00


	//----- nvinfo : EIATTR_SPARSE_MMA_MASK
	.align		4
.L_15:
        /*0048*/ 	.byte	0x03, 0x50
        /*004a*/ 	.short	0x0000


	//----- nvinfo : EIATTR_MAXREG_COUNT
	.align		4
        /*004c*/ 	.byte	0x03, 0x1b
        /*004e*/ 	.short	0x00ff


	//----- nvinfo : EIATTR_MERCURY_ISA_VERSION
	.align		4
        /*0050*/ 	.byte	0x03, 0x5f
        /*0052*/ 	.short	0x0101


	//----- nvinfo : EIATTR_VRC_CTA_INIT_COUNT
	.align		4
        /*0054*/ 	.byte	0x02, 0x4a
	.zero		1
	.zero		1


	//----- nvinfo : EIATTR_EXIT_INSTR_OFFSETS
	.align		4
        /*0058*/ 	.byte	0x04, 0x1c
        /*005a*/ 	.short	(.L_17 - .L_16)


	//   ....[0]....
.L_16:
        /*005c*/ 	.word	0x00000010


	//----- nvinfo : EIATTR_CBANK_PARAM_SIZE
	.align		4
.L_17:
        /*0060*/ 	.byte	0x03, 0x19
        /*0062*/ 	.short	0x0018


	//----- nvinfo : EIATTR_PARAM_CBANK
	.align		4
        /*0064*/ 	.byte	0x04, 0x0a
        /*0066*/ 	.short	(.L_19 - .L_18)
	.align		4
.L_18:
        /*0068*/ 	.word	index@(.nv.constant0._Z13exampleKernelPfS_ii)
        /*006c*/ 	.short	0x0380
        /*006e*/ 	.short	0x0018


	//----- nvinfo : EIATTR_SW_WAR
	.align		4
.L_19:
        /*0070*/ 	.byte	0x04, 0x36
        /*0072*/ 	.short	(.L_21 - .L_20)
.L_20:
        /*0074*/ 	.word	0x00000008
.L_21:


//--------------------- .nv.callgraph             --------------------------
	.section	.nv.callgraph,"",@"SHT_CUDA_CALLGRAPH"
	.align	4
	.sectionentsize	8
	.align		4
        /*0000*/ 	.word	0x00000000
	.align		4
        /*0004*/ 	.word	0xffffffff
	.align		4
        /*0008*/ 	.word	0x00000000
	.align		4
        /*000c*/ 	.word	0xfffffffe
	.align		4
        /*0010*/ 	.word	0x00000000
	.align		4
        /*0014*/ 	.word	0xfffffffd
	.align		4
        /*0018*/ 	.word	0x00000000
	.align		4
        /*001c*/ 	.word	0xfffffffc


//--------------------- .text._Z13exampleKernelPfS_ii --------------------------
	.section	.text._Z13exampleKernelPfS_ii,"ax",@progbits
	.align	128
        .global         _Z13exampleKernelPfS_ii
        .type           _Z13exampleKernelPfS_ii,@function
        .size           _Z13exampleKernelPfS_ii,(.L_x_1 - _Z13exampleKernelPfS_ii)
        .other          _Z13exampleKernelPfS_ii,@"STO_CUDA_ENTRY STV_DEFAULT"
_Z13exampleKernelPfS_ii:
.text._Z13exampleKernelPfS_ii:
[----:B------:R-:W-:Y:S01]  /*0000*/  LDC R1, c[0x0][0x37c] ;  /* 0x0000df00ff017b82 */ /* 0x000fe20000000800 */
[----:B------:R-:W-:Y:S05]  /*0010*/  EXIT ;  /* 0x000000000000794d */ /* 0x000fea0003800000 */
.L_x_0:
[----:B------:R-:W-:-:S00]  /*0020*/  BRA `(.L_x_0) ;  /* 0xfffffffc00fc7947 */ /* 0x000fc0000383ffff */
[----:B------:R-:W-:-:S00]  /*0030*/  NOP ;  /* 0x0000000000007918 */ /* 0x000fc00000000000 */
        /* <DEDUP_REMOVED lines=12> */
.L_x_1:


//--------------------- .nv.shared.reserved.0     --------------------------
	.section	.nv.shared.reserved.0,"aw",@nobits
	.weak		__nv_reservedSMEM_offset_0_alias
	.size		__nv_reservedSMEM_offset_0_alias, 0, 64
	.other		__nv_reservedSMEM_offset_0_alias,@"STO_CUDA_RESERVED_SHARED STV_DEFAULT"
__nv_reservedSMEM_offset_0_alias:
	.zero		0
	.zero		64


//--------------------- .nv.constant0._Z13exampleKernelPfS_ii --------------------------
	.section	.nv.constant0._Z13exampleKernelPfS_ii,"a",@progbits
	.sectionflags	@""
	.align	4
.nv.constant0._Z13exampleKernelPfS_ii:
	.zero		920


//--------------------- SYMBOLS --------------------------

	.type		.nv.reservedSmem.offset0,@object
	.size		.nv.reservedSmem.offset0,0x4
